//
// Generated by NVIDIA NVVM Compiler
//
// Compiler Build ID: CL-36424714
// Cuda compilation tools, release 13.0, V13.0.88
// Based on NVVM 20.0.0
//

.version 9.0
.target sm_100
.address_size 64

	// .globl	_Z14matrixMulTiledPfS_S_iii
.extern .shared .align 16 .b8 sharedMemory[];

.visible .entry _Z14matrixMulTiledPfS_S_iii(
	.param .u64 .ptr .align 1 _Z14matrixMulTiledPfS_S_iii_param_0,
	.param .u64 .ptr .align 1 _Z14matrixMulTiledPfS_S_iii_param_1,
	.param .u64 .ptr .align 1 _Z14matrixMulTiledPfS_S_iii_param_2,
	.param .u32 _Z14matrixMulTiledPfS_S_iii_param_3,
	.param .u32 _Z14matrixMulTiledPfS_S_iii_param_4,
	.param .u32 _Z14matrixMulTiledPfS_S_iii_param_5
)
{
	.reg .pred 	%p<12>;
	.reg .b32 	%r<45>;
	.reg .b32 	%f<51>;
	.reg .b64 	%rd<13>;

	ld.param.u64 	%rd3, [_Z14matrixMulTiledPfS_S_iii_param_0];
	ld.param.u64 	%rd4, [_Z14matrixMulTiledPfS_S_iii_param_1];
	ld.param.u64 	%rd5, [_Z14matrixMulTiledPfS_S_iii_param_2];
	ld.param.u32 	%r23, [_Z14matrixMulTiledPfS_S_iii_param_3];
	ld.param.u32 	%r24, [_Z14matrixMulTiledPfS_S_iii_param_4];
	ld.param.u32 	%r25, [_Z14matrixMulTiledPfS_S_iii_param_5];
	mov.u32 	%r40, %tid.x;
	mov.u32 	%r42, %tid.y;
	mov.u32 	%r26, %ctaid.y;
	mad.lo.s32 	%r3, %r26, 18, %r42;
	mov.u32 	%r27, %ctaid.x;
	mul.lo.s32 	%r4, %r27, 12;
	add.s32 	%r5, %r4, %r40;
	setp.lt.s32 	%p1, %r24, 1;
	mov.f32 	%f50, 0f00000000;
	@%p1 bra 	$L__BB0_7;
	add.s32 	%r28, %r24, 11;
	mul.hi.u32 	%r29, %r28, -1431655765;
	shr.u32 	%r30, %r29, 3;
	mul.lo.s32 	%r31, %r42, 12;
	add.s32 	%r32, %r31, %r40;
	shl.b32 	%r33, %r32, 2;
	mov.u32 	%r34, sharedMemory;
	add.s32 	%r6, %r34, %r33;
	shl.b32 	%r35, %r31, 2;
	add.s32 	%r7, %r34, %r35;
	shl.b32 	%r36, %r40, 2;
	add.s32 	%r37, %r34, %r36;
	add.s32 	%r8, %r37, 864;
	neg.s32 	%r44, %r30;
	mad.lo.s32 	%r38, %r42, %r25, %r40;
	add.s32 	%r43, %r38, %r4;
	mul.lo.s32 	%r11, %r25, 12;
	mad.lo.s32 	%r41, %r24, %r3, %r40;
	cvta.to.global.u64 	%rd1, %rd4;
	cvta.to.global.u64 	%rd2, %rd5;
	mov.f32 	%f50, 0f00000000;
$L__BB0_2:
	setp.ge.s32 	%p2, %r3, %r23;
	setp.ge.s32 	%p3, %r40, %r24;
	mov.f32 	%f48, 0f00000000;
	or.pred  	%p4, %p2, %p3;
	@%p4 bra 	$L__BB0_4;
	mul.wide.u32 	%rd6, %r41, 4;
	add.s64 	%rd7, %rd1, %rd6;
	ld.global.f32 	%f48, [%rd7];
$L__BB0_4:
	setp.ge.s32 	%p5, %r5, %r25;
	st.shared.f32 	[%r6], %f48;
	setp.ge.s32 	%p6, %r42, %r24;
	mov.f32 	%f49, 0f00000000;
	or.pred  	%p7, %p5, %p6;
	@%p7 bra 	$L__BB0_6;
	mul.wide.s32 	%rd8, %r43, 4;
	add.s64 	%rd9, %rd2, %rd8;
	ld.global.f32 	%f49, [%rd9];
$L__BB0_6:
	st.shared.f32 	[%r6+864], %f49;
	bar.sync 	0;
	ld.shared.v4.f32 	{%f12, %f13, %f14, %f15}, [%r7];
	ld.shared.f32 	%f16, [%r8];
	fma.rn.f32 	%f17, %f12, %f16, %f50;
	ld.shared.f32 	%f18, [%r8+48];
	fma.rn.f32 	%f19, %f13, %f18, %f17;
	ld.shared.f32 	%f20, [%r8+96];
	fma.rn.f32 	%f21, %f14, %f20, %f19;
	ld.shared.f32 	%f22, [%r8+144];
	fma.rn.f32 	%f23, %f15, %f22, %f21;
	ld.shared.v4.f32 	{%f24, %f25, %f26, %f27}, [%r7+16];
	ld.shared.f32 	%f28, [%r8+192];
	fma.rn.f32 	%f29, %f24, %f28, %f23;
	ld.shared.f32 	%f30, [%r8+240];
	fma.rn.f32 	%f31, %f25, %f30, %f29;
	ld.shared.f32 	%f32, [%r8+288];
	fma.rn.f32 	%f33, %f26, %f32, %f31;
	ld.shared.f32 	%f34, [%r8+336];
	fma.rn.f32 	%f35, %f27, %f34, %f33;
	ld.shared.v4.f32 	{%f36, %f37, %f38, %f39}, [%r7+32];
	ld.shared.f32 	%f40, [%r8+384];
	fma.rn.f32 	%f41, %f36, %f40, %f35;
	ld.shared.f32 	%f42, [%r8+432];
	fma.rn.f32 	%f43, %f37, %f42, %f41;
	ld.shared.f32 	%f44, [%r8+480];
	fma.rn.f32 	%f45, %f38, %f44, %f43;
	ld.shared.f32 	%f46, [%r8+528];
	fma.rn.f32 	%f50, %f39, %f46, %f45;
	bar.sync 	0;
	add.s32 	%r44, %r44, 1;
	setp.ne.s32 	%p8, %r44, 0;
	add.s32 	%r43, %r43, %r11;
	add.s32 	%r42, %r42, 12;
	add.s32 	%r41, %r41, 12;
	add.s32 	%r40, %r40, 12;
	@%p8 bra 	$L__BB0_2;
$L__BB0_7:
	setp.ge.s32 	%p9, %r3, %r23;
	setp.ge.s32 	%p10, %r5, %r25;
	or.pred  	%p11, %p9, %p10;
	@%p11 bra 	$L__BB0_9;
	mad.lo.s32 	%r39, %r25, %r3, %r5;
	cvta.to.global.u64 	%rd10, %rd3;
	mul.wide.s32 	%rd11, %r39, 4;
	add.s64 	%rd12, %rd10, %rd11;
	st.global.f32 	[%rd12], %f50;
$L__BB0_9:
	ret;

}


// ===== COMPILED SASS (sm_100) =====

	.target	sm_100

	.elftype	@"ET_EXEC"


//--------------------- .note.nv.tkinfo           --------------------------
	.section	.note.nv.tkinfo,"",@"SHT_NOTE"
	.sectionflags	@"SHF_NOTE_NV_TKINFO"
	.tkinfo
        /*0018*/ 	.word	0x00000002
        /*0030*/ 	.string	""
        /*0030*/ 	.string	"ptxas"
        /*0030*/ 	.string	"Cuda compilation tools, release 13.0, V13.0.88"
        /*0030*/ 	.string	"Build cuda_13.0.r13.0/compiler.36424714_0"
        /*0030*/ 	.string	"-arch sm_100 -m 64 "



//--------------------- .note.nv.cuinfo           --------------------------
	.section	.note.nv.cuinfo,"",@"SHT_NOTE"
	.sectionflags	@"SHF_NOTE_NV_CUINFO"
        /*0018*/ 	.short	0x0002
        /*001a*/ 	.short	0x0064
        /*001c*/ 	.short	0x0082
	.zero		2


//--------------------- .nv.info                  --------------------------
	.section	.nv.info,"",@"SHT_CUDA_INFO"
	.align	4


	//----- nvinfo : EIATTR_REGCOUNT
	.align		4
        /*0000*/ 	.byte	0x04, 0x2f
        /*0002*/ 	.short	(.L_1 - .L_0)
	.align		4
.L_0:
        /*0004*/ 	.word	index@(_Z14matrixMulTiledPfS_S_iii)
        /*0008*/ 	.word	0x0000001f


	//----- nvinfo : EIATTR_FRAME_SIZE
	.align		4
.L_1:
        /*000c*/ 	.byte	0x04, 0x11
        /*000e*/ 	.short	(.L_3 - .L_2)
	.align		4
.L_2:
        /*0010*/ 	.word	index@(_Z14matrixMulTiledPfS_S_iii)
        /*0014*/ 	.word	0x00000000


	//----- nvinfo : EIATTR_MIN_STACK_SIZE
	.align		4
.L_3:
        /*0018*/ 	.byte	0x04, 0x12
        /*001a*/ 	.short	(.L_5 - .L_4)
	.align		4
.L_4:
        /*001c*/ 	.word	index@(_Z14matrixMulTiledPfS_S_iii)
        /*0020*/ 	.word	0x00000000
.L_5:


//--------------------- .nv.compat                --------------------------
	.section	.nv.compat,"",@"SHT_CUDA_COMPAT_INFO"
	.align	4
        /*0000*/ 	.byte	0x02, 0x09, 0x00, 0x00, 0x02, 0x02, 0x01, 0x00, 0x02, 0x05, 0x05, 0x00, 0x03, 0x07, 0x01, 0x01
        /*0010*/ 	.byte	0x02, 0x03, 0x00, 0x00, 0x02, 0x06, 0x01, 0x00, 0x04, 0x0b, 0x08, 0x00, 0x09, 0x00, 0x00, 0x00
        /*0020*/ 	.byte	0x00, 0x00, 0x00, 0x00


//--------------------- .nv.info._Z14matrixMulTiledPfS_S_iii --------------------------
	.section	.nv.info._Z14matrixMulTiledPfS_S_iii,"",@"SHT_CUDA_INFO"
	.sectionflags	@""
	.align	4


	//----- nvinfo : EIATTR_CUDA_API_VERSION
	.align		4
        /*0000*/ 	.byte	0x04, 0x37
        /*0002*/ 	.short	(.L_7 - .L_6)
.L_6:
        /*0004*/ 	.word	0x00000082


	//----- nvinfo : EIATTR_KPARAM_INFO
	.align		4
.L_7:
        /*0008*/ 	.byte	0x04, 0x17
        /*000a*/ 	.short	(.L_9 - .L_8)
.L_8:
        /*000c*/ 	.word	0x00000000
        /*0010*/ 	.short	0x0005
        /*0012*/ 	.short	0x0020
        /*0014*/ 	.byte	0x00, 0xf0, 0x11, 0x00


	//----- nvinfo : EIATTR_KPARAM_INFO
	.align		4
.L_9:
        /*0018*/ 	.byte	0x04, 0x17
        /*001a*/ 	.short	(.L_11 - .L_10)
.L_10:
        /*001c*/ 	.word	0x00000000
        /*0020*/ 	.short	0x0004
        /*0022*/ 	.short	0x001c
        /*0024*/ 	.byte	0x00, 0xf0, 0x11, 0x00


	//----- nvinfo : EIATTR_KPARAM_INFO
	.align		4
.L_11:
        /*0028*/ 	.byte	0x04, 0x17
        /*002a*/ 	.short	(.L_13 - .L_12)
.L_12:
        /*002c*/ 	.word	0x00000000
        /*0030*/ 	.short	0x0003
        /*0032*/ 	.short	0x0018
        /*0034*/ 	.byte	0x00, 0xf0, 0x11, 0x00


	//----- nvinfo : EIATTR_KPARAM_INFO
	.align		4
.L_13:
        /*0038*/ 	.byte	0x04, 0x17
        /*003a*/ 	.short	(.L_15 - .L_14)
.L_14:
        /*003c*/ 	.word	0x00000000
        /*0040*/ 	.short	0x0002
        /*0042*/ 	.short	0x0010
        /*0044*/ 	.byte	0x00, 0xf5, 0x21, 0x00


	//----- nvinfo : EIATTR_KPARAM_INFO
	.align		4
.L_15:
        /*0048*/ 	.byte	0x04, 0x17
        /*004a*/ 	.short	(.L_17 - .L_16)
.L_16:
        /*004c*/ 	.word	0x00000000
        /*0050*/ 	.short	0x0001
        /*0052*/ 	.short	0x0008
        /*0054*/ 	.byte	0x00, 0xf5, 0x21, 0x00


	//----- nvinfo : EIATTR_KPARAM_INFO
	.align		4
.L_17:
        /*0058*/ 	.byte	0x04, 0x17
        /*005a*/ 	.short	(.L_19 - .L_18)
.L_18:
        /*005c*/ 	.word	0x00000000
        /*0060*/ 	.short	0x0000
        /*0062*/ 	.short	0x0000
        /*0064*/ 	.byte	0x00, 0xf5, 0x21, 0x00


	//----- nvinfo : EIATTR_SPARSE_MMA_MASK
	.align		4
.L_19:
        /*0068*/ 	.byte	0x03, 0x50
        /*006a*/ 	.short	0x0000


	//----- nvinfo : EIATTR_MAXREG_COUNT
	.align		4
        /*006c*/ 	.byte	0x03, 0x1b
        /*006e*/ 	.short	0x00ff


	//----- nvinfo : EIATTR_NUM_BARRIERS
	.align		4
        /*0070*/ 	.byte	0x02, 0x4c
        /*0072*/ 	.byte	0x01
	.zero		1


	//----- nvinfo : EIATTR_MERCURY_ISA_VERSION
	.align		4
        /*0074*/ 	.byte	0x03, 0x5f
        /*0076*/ 	.short	0x0101


	//----- nvinfo : EIATTR_VRC_CTA_INIT_COUNT
	.align		4
        /*0078*/ 	.byte	0x02, 0x4a
	.zero		1
	.zero		1


	//----- nvinfo : EIATTR_EXIT_INSTR_OFFSETS
	.align		4
        /*007c*/ 	.byte	0x04, 0x1c
        /*007e*/ 	.short	(.L_21 - .L_20)


	//   ....[0]....
.L_20:
        /*0080*/ 	.word	0x00000540


	//   ....[1]....
        /*0084*/ 	.word	0x00000590


	//----- nvinfo : EIATTR_CBANK_PARAM_SIZE
	.align		4
.L_21:
        /*0088*/ 	.byte	0x03, 0x19
        /*008a*/ 	.short	0x0024


	//----- nvinfo : EIATTR_PARAM_CBANK
	.align		4
        /*008c*/ 	.byte	0x04, 0x0a
        /*008e*/ 	.short	(.L_23 - .L_22)
	.align		4
.L_22:
        /*0090*/ 	.word	index@(.nv.constant0._Z14matrixMulTiledPfS_S_iii)
        /*0094*/ 	.short	0x0380
        /*0096*/ 	.short	0x0024


	//----- nvinfo : EIATTR_SW_WAR
	.align		4
.L_23:
        /*0098*/ 	.byte	0x04, 0x36
        /*009a*/ 	.short	(.L_25 - .L_24)
.L_24:
        /*009c*/ 	.word	0x00000008
.L_25:


//--------------------- .nv.callgraph             --------------------------
	.section	.nv.callgraph,"",@"SHT_CUDA_CALLGRAPH"
	.align	4
	.sectionentsize	8
	.align		4
        /*0000*/ 	.word	0x00000000
	.align		4
        /*0004*/ 	.word	0xffffffff
	.align		4
        /*0008*/ 	.word	0x00000000
	.align		4
        /*000c*/ 	.word	0xfffffffe
	.align		4
        /*0010*/ 	.word	0x00000000
	.align		4
        /*0014*/ 	.word	0xfffffffd
	.align		4
        /*0018*/ 	.word	0x00000000
	.align		4
        /*001c*/ 	.word	0xfffffffc


//--------------------- .text._Z14matrixMulTiledPfS_S_iii --------------------------
	.section	.text._Z14matrixMulTiledPfS_S_iii,"ax",@progbits
	.align	128
        .global         _Z14matrixMulTiledPfS_S_iii
        .type           _Z14matrixMulTiledPfS_S_iii,@function
        .size           _Z14matrixMulTiledPfS_S_iii,(.L_x_3 - _Z14matrixMulTiledPfS_S_iii)
        .other          _Z14matrixMulTiledPfS_S_iii,@"STO_CUDA_ENTRY STV_DEFAULT"
_Z14matrixMulTiledPfS_S_iii:
.text._Z14matrixMulTiledPfS_S_iii:
[----:B------:R-:W-:Y:S01]  /*0000*/  LDC R1, c[0x0][0x37c] ;  /* 0x0000df00ff017b82 */ /* 0x000fe20000000800 */
[----:B------:R-:W0:Y:S01]  /*0010*/  S2R R0, SR_TID.Y ;  /* 0x0000000000007919 */ /* 0x000e220000002200 */
[----:B------:R-:W1:Y:S01]  /*0020*/  LDCU UR8, c[0x0][0x39c] ;  /* 0x00007380ff0877ac */ /* 0x000e620008000800 */
[----:B------:R-:W-:Y:S01]  /*0030*/  HFMA2 R21, -RZ, RZ, 0, 0 ;  /* 0x00000000ff157431 */ /* 0x000fe200000001ff */
[----:B------:R-:W0:Y:S01]  /*0040*/  S2R R3, SR_CTAID.Y ;  /* 0x0000000000037919 */ /* 0x000e220000002600 */
[----:B------:R-:W2:Y:S01]  /*0050*/  LDCU UR12, c[0x0][0x3a0] ;  /* 0x00007400ff0c77ac */ /* 0x000ea20008000800 */
[----:B------:R-:W3:Y:S01]  /*0060*/  S2R R13, SR_TID.X ;  /* 0x00000000000d7919 */ /* 0x000ee20000002100 */
[----:B------:R-:W4:Y:S01]  /*0070*/  LDCU.64 UR6, c[0x0][0x358] ;  /* 0x00006b00ff0677ac */ /* 0x000f220008000a00 */
[----:B------:R-:W3:Y:S01]  /*0080*/  S2R R6, SR_CTAID.X ;  /* 0x0000000000067919 */ /* 0x000ee20000002500 */
[----:B-1----:R-:W-:Y:S01]  /*0090*/  UISETP.GE.AND UP0, UPT, UR8, 0x1, UPT ;  /* 0x000000010800788c */ /* 0x002fe2000bf06270 */
[----:B0-----:R-:W-:-:S02]  /*00a0*/  IMAD R2, R3, 0x12, R0 ;  /* 0x0000001203027824 */ /* 0x001fc400078e0200 */
[----:B---3--:R-:W-:-:S06]  /*00b0*/  IMAD R3, R6, 0xc, R13 ;  /* 0x0000000c06037824 */ /* 0x008fcc00078e020d */
[----:B--2-4-:R-:W-:Y:S05]  /*00c0*/  BRA.U !UP0, `(.L_x_0) ;  /* 0x0000000508107547 */ /* 0x014fea000b800000 */
[----:B------:R-:W0:Y:S01]  /*00d0*/  S2R R15, SR_CgaCtaId ;  /* 0x00000000000f7919 */ /* 0x000e220000008800 */
[----:B------:R-:W1:Y:S01]  /*00e0*/  LDCU UR9, c[0x0][0x3a0] ;  /* 0x00007400ff0977ac */ /* 0x000e620008000800 */
[----:B------:R-:W2:Y:S01]  /*00f0*/  LDC R14, c[0x0][0x3a0] ;  /* 0x0000e800ff0e7b82 */ /* 0x000ea20000000800 */
[----:B------:R-:W-:Y:S01]  /*0100*/  MOV R4, 0x400 ;  /* 0x0000040000047802 */ /* 0x000fe20000000f00 */
[--C-:B------:R-:W-:Y:S01]  /*0110*/  IMAD R16, R0, 0xc, R13.reuse ;  /* 0x0000000c00107824 */ /* 0x100fe200078e020d */
[----:B------:R-:W-:Y:S01]  /*0120*/  UIADD3 UR4, UPT, UPT, UR8, 0xb, URZ ;  /* 0x0000000b08047890 */ /* 0x000fe2000fffe0ff */
[----:B------:R-:W-:Y:S01]  /*0130*/  MOV R21, RZ ;  /* 0x000000ff00157202 */ /* 0x000fe20000000f00 */
[----:B------:R-:W-:Y:S01]  /*0140*/  IMAD R12, R2, UR8, R13 ;  /* 0x00000008020c7c24 */ /* 0x000fe2000f8e020d */
[----:B------:R-:W3:Y:S01]  /*0150*/  LDCU.64 UR10, c[0x0][0x398] ;  /* 0x00007300ff0a77ac */ /* 0x000ee20008000a00 */
[----:B------:R-:W-:-:S04]  /*0160*/  UIMAD.WIDE.U32 UR4, UR4, -0x55555555, URZ ;  /* 0xaaaaaaab040478a5 */ /* 0x000fc8000f8e00ff */
[----:B------:R-:W-:Y:S01]  /*0170*/  USHF.R.U32.HI UR5, URZ, 0x3, UR5 ;  /* 0x00000003ff057899 */ /* 0x000fe20008011605 */
[----:B-1----:R-:W-:-:S03]  /*0180*/  IMAD R17, R0, UR9, R13 ;  /* 0x0000000900117c24 */ /* 0x002fc6000f8e020d */
[----:B------:R-:W-:Y:S01]  /*0190*/  UIADD3 UR5, UPT, UPT, -UR5, URZ, URZ ;  /* 0x000000ff05057290 */ /* 0x000fe2000fffe1ff */
[----:B------:R-:W-:Y:S01]  /*01a0*/  IMAD R17, R6, 0xc, R17 ;  /* 0x0000000c06117824 */ /* 0x000fe200078e0211 */
[----:B0-----:R-:W-:-:S04]  /*01b0*/  LEA R15, R15, R4, 0x18 ;  /* 0x000000040f0f7211 */ /* 0x001fc800078ec0ff */
[-C--:B------:R-:W-:Y:S01]  /*01c0*/  LEA R16, R16, R15.reuse, 0x2 ;  /* 0x0000000f10107211 */ /* 0x080fe200078e10ff */
[----:B------:R-:W-:Y:S01]  /*01d0*/  IMAD R18, R0, 0x30, R15 ;  /* 0x0000003000127824 */ /* 0x000fe200078e020f */
[----:B---3--:R-:W-:-:S07]  /*01e0*/  LEA R15, R13, R15, 0x2 ;  /* 0x0000000f0d0f7211 */ /* 0x008fce00078e10ff */
.L_x_1:
[----:B------:R-:W-:Y:S01]  /*01f0*/  ISETP.GE.AND P1, PT, R13, UR11, PT ;  /* 0x0000000b0d007c0c */ /* 0x000fe2000bf26270 */
[----:B------:R-:W-:Y:S01]  /*0200*/  HFMA2 R27, -RZ, RZ, 0, 0 ;  /* 0x00000000ff1b7431 */ /* 0x000fe200000001ff */
[----:B------:R-:W-:Y:S02]  /*0210*/  ISETP.GE.AND P0, PT, R0, UR11, PT ;  /* 0x0000000b00007c0c */ /* 0x000fe4000bf06270 */
[----:B------:R-:W-:Y:S02]  /*0220*/  ISETP.GE.OR P1, PT, R2, UR10, P1 ;  /* 0x0000000a02007c0c */ /* 0x000fe40008f26670 */
[----:B--2---:R-:W-:Y:S02]  /*0230*/  ISETP.GE.OR P0, PT, R3, R14, P0 ;  /* 0x0000000e0300720c */ /* 0x004fe40000706670 */
[----:B------:R-:W-:-:S09]  /*0240*/  MOV R25, RZ ;  /* 0x000000ff00197202 */ /* 0x000fd20000000f00 */
[----:B------:R-:W0:Y:S08]  /*0250*/  @!P1 LDC.64 R6, c[0x0][0x388] ;  /* 0x0000e200ff069b82 */ /* 0x000e300000000a00 */
[----:B------:R-:W1:Y:S01]  /*0260*/  @!P0 LDC.64 R4, c[0x0][0x390] ;  /* 0x0000e400ff048b82 */ /* 0x000e620000000a00 */
[----:B0-----:R-:W-:-:S05]  /*0270*/  @!P1 IMAD.WIDE.U32 R6, R12, 0x4, R6 ;  /* 0x000000040c069825 */ /* 0x001fca00078e0006 */
[----:B------:R-:W2:Y:S01]  /*0280*/  @!P1 LDG.E R25, desc[UR6][R6.64] ;  /* 0x0000000606199981 */ /* 0x000ea2000c1e1900 */
[----:B-1----:R-:W-:-:S05]  /*0290*/  @!P0 IMAD.WIDE R22, R17, 0x4, R4 ;  /* 0x0000000411168825 */ /* 0x002fca00078e0204 */
[----:B------:R-:W3:Y:S01]  /*02a0*/  @!P0 LDG.E R27, desc[UR6][R22.64] ;  /* 0x00000006161b8981 */ /* 0x000ee2000c1e1900 */
[----:B------:R-:W-:-:S04]  /*02b0*/  UIADD3 UR5, UPT, UPT, UR5, 0x1, URZ ;  /* 0x0000000105057890 */ /* 0x000fc8000fffe0ff */
[----:B------:R-:W-:Y:S01]  /*02c0*/  UISETP.NE.AND UP0, UPT, UR5, URZ, UPT ;  /* 0x000000ff0500728c */ /* 0x000fe2000bf05270 */
[----:B------:R-:W-:Y:S01]  /*02d0*/  IADD3 R0, PT, PT, R0, 0xc, RZ ;  /* 0x0000000c00007810 */ /* 0x000fe20007ffe0ff */
[----:B------:R-:W-:Y:S01]  /*02e0*/  IMAD R17, R14, 0xc, R17 ;  /* 0x0000000c0e117824 */ /* 0x000fe200078e0211 */
[----:B------:R-:W-:Y:S02]  /*02f0*/  IADD3 R13, PT, PT, R13, 0xc, RZ ;  /* 0x0000000c0d0d7810 */ /* 0x000fe40007ffe0ff */
[----:B------:R-:W-:Y:S01]  /*0300*/  IADD3 R12, PT, PT, R12, 0xc, RZ ;  /* 0x0000000c0c0c7810 */ /* 0x000fe20007ffe0ff */
[----:B--2---:R-:W-:Y:S04]  /*0310*/  STS [R16], R25 ;  /* 0x0000001910007388 */ /* 0x004fe80000000800 */
[----:B---3--:R-:W-:Y:S01]  /*0320*/  STS [R16+0x360], R27 ;  /* 0x0003601b10007388 */ /* 0x008fe20000000800 */
[----:B------:R-:W-:Y:S06]  /*0330*/  BAR.SYNC.DEFER_BLOCKING 0x0 ;  /* 0x0000000000007b1d */ /* 0x000fec0000010000 */
[----:B------:R-:W-:Y:S04]  /*0340*/  LDS R20, [R15+0x360] ;  /* 0x000360000f147984 */ /* 0x000fe80000000800 */
[----:B------:R-:W0:Y:S04]  /*0350*/  LDS.128 R8, [R18] ;  /* 0x0000000012087984 */ /* 0x000e280000000c00 */
[----:B------:R-:W1:Y:S04]  /*0360*/  LDS R26, [R15+0x390] ;  /* 0x000390000f1a7984 */ /* 0x000e680000000800 */
[----:B------:R-:W2:Y:S04]  /*0370*/  LDS R28, [R15+0x3c0] ;  /* 0x0003c0000f1c7984 */ /* 0x000ea80000000800 */
[----:B------:R-:W3:Y:S04]  /*0380*/  LDS R24, [R15+0x3f0] ;  /* 0x0003f0000f187984 */ /* 0x000ee80000000800 */
[----:B------:R-:W-:Y:S04]  /*0390*/  LDS R19, [R15+0x420] ;  /* 0x000420000f137984 */ /* 0x000fe80000000800 */
[----:B------:R-:W4:Y:S04]  /*03a0*/  LDS.128 R4, [R18+0x10] ;  /* 0x0000100012047984 */ /* 0x000f280000000c00 */
[----:B------:R-:W-:Y:S04]  /*03b0*/  LDS R22, [R15+0x4b0] ;  /* 0x0004b0000f167984 */ /* 0x000fe80000000800 */
[----:B------:R-:W-:Y:S04]  /*03c0*/  LDS R25, [R15+0x4e0] ;  /* 0x0004e0000f197984 */ /* 0x000fe80000000800 */
[----:B------:R-:W-:Y:S01]  /*03d0*/  LDS R23, [R15+0x540] ;  /* 0x000540000f177984 */ /* 0x000fe20000000800 */
[----:B0-----:R-:W-:-:S03]  /*03e0*/  FFMA R8, R8, R20, R21 ;  /* 0x0000001408087223 */ /* 0x001fc60000000015 */
[----:B------:R-:W0:Y:S01]  /*03f0*/  LDS R20, [R15+0x450] ;  /* 0x000450000f147984 */ /* 0x000e220000000800 */
[----:B-1----:R-:W-:-:S03]  /*0400*/  FFMA R9, R9, R26, R8 ;  /* 0x0000001a09097223 */ /* 0x002fc60000000008 */
[----:B------:R-:W1:Y:S01]  /*0410*/  LDS R21, [R15+0x480] ;  /* 0x000480000f157984 */ /* 0x000e620000000800 */
[----:B--2---:R-:W-:-:S04]  /*0420*/  FFMA R10, R10, R28, R9 ;  /* 0x0000001c0a0a7223 */ /* 0x004fc80000000009 */
[----:B---3--:R-:W-:Y:S02]  /*0430*/  FFMA R27, R11, R24, R10 ;  /* 0x000000180b1b7223 */ /* 0x008fe4000000000a */
[----:B------:R-:W2:Y:S04]  /*0440*/  LDS.128 R8, [R18+0x20] ;  /* 0x0000200012087984 */ /* 0x000ea80000000c00 */
[----:B------:R-:W3:Y:S01]  /*0450*/  LDS R24, [R15+0x510] ;  /* 0x000510000f187984 */ /* 0x000ee20000000800 */
[----:B----4-:R-:W-:-:S03]  /*0460*/  FFMA R26, R4, R19, R27 ;  /* 0x00000013041a7223 */ /* 0x010fc6000000001b */
[----:B------:R-:W4:Y:S01]  /*0470*/  LDS R4, [R15+0x570] ;  /* 0x000570000f047984 */ /* 0x000f220000000800 */
[----:B0-----:R-:W-:-:S04]  /*0480*/  FFMA R5, R5, R20, R26 ;  /* 0x0000001405057223 */ /* 0x001fc8000000001a */
[----:B-1----:R-:W-:-:S04]  /*0490*/  FFMA R6, R6, R21, R5 ;  /* 0x0000001506067223 */ /* 0x002fc80000000005 */
[----:B------:R-:W-:-:S04]  /*04a0*/  FFMA R7, R7, R22, R6 ;  /* 0x0000001607077223 */ /* 0x000fc80000000006 */
[----:B--2---:R-:W-:-:S04]  /*04b0*/  FFMA R8, R8, R25, R7 ;  /* 0x0000001908087223 */ /* 0x004fc80000000007 */
[----:B---3--:R-:W-:-:S04]  /*04c0*/  FFMA R9, R9, R24, R8 ;  /* 0x0000001809097223 */ /* 0x008fc80000000008 */
[----:B------:R-:W-:-:S04]  /*04d0*/  FFMA R10, R10, R23, R9 ;  /* 0x000000170a0a7223 */ /* 0x000fc80000000009 */
[----:B----4-:R-:W-:Y:S01]  /*04e0*/  FFMA R21, R11, R4, R10 ;  /* 0x000000040b157223 */ /* 0x010fe2000000000a */
[----:B------:R-:W-:Y:S06]  /*04f0*/  BAR.SYNC.DEFER_BLOCKING 0x0 ;  /* 0x0000000000007b1d */ /* 0x000fec0000010000 */
[----:B------:R-:W-:Y:S05]  /*0500*/  BRA.U UP0, `(.L_x_1) ;  /* 0xfffffffd00387547 */ /* 0x000fea000b83ffff */
.L_x_0:
[----:B------:R-:W0:Y:S01]  /*0510*/  LDCU UR4, c[0x0][0x398] ;  /* 0x00007300ff0477ac */ /* 0x000e220008000800 */
[----:B------:R-:W-:-:S04]  /*0520*/  ISETP.GE.AND P0, PT, R3, UR12, PT ;  /* 0x0000000c03007c0c */ /* 0x000fc8000bf06270 */
[----:B0-----:R-:W-:-:S13]  /*0530*/  ISETP.GE.OR P0, PT, R2, UR4, P0 ;  /* 0x0000000402007c0c */ /* 0x001fda0008706670 */
[----:B------:R-:W-:Y:S05]  /*0540*/  @P0 EXIT ;  /* 0x000000000000094d */ /* 0x000fea0003800000 */
[----:B------:R-:W0:Y:S01]  /*0550*/  LDC.64 R4, c[0x0][0x380] ;  /* 0x0000e000ff047b82 */ /* 0x000e220000000a00 */
[----:B------:R-:W-:-:S04]  /*0560*/  IMAD R3, R2, UR12, R3 ;  /* 0x0000000c02037c24 */ /* 0x000fc8000f8e0203 */
[----:B0-----:R-:W-:-:S05]  /*0570*/  IMAD.WIDE R2, R3, 0x4, R4 ;  /* 0x0000000403027825 */ /* 0x001fca00078e0204 */
[----:B------:R-:W-:Y:S01]  /*0580*/  STG.E desc[UR6][R2.64], R21 ;  /* 0x0000001502007986 */ /* 0x000fe2000c101906 */
[----:B------:R-:W-:Y:S05]  /*0590*/  EXIT ;  /* 0x000000000000794d */ /* 0x000fea0003800000 */
.L_x_2:
[----:B------:R-:W-:-:S00]  /*05a0*/  BRA `(.L_x_2) ;  /* 0xfffffffc00fc7947 */ /* 0x000fc0000383ffff */
[----:B------:R-:W-:-:S00]  /*05b0*/  NOP ;  /* 0x0000000000007918 */ /* 0x000fc00000000000 */
        /* <DEDUP_REMOVED lines=12> */
.L_x_3:


//--------------------- .nv.shared._Z14matrixMulTiledPfS_S_iii --------------------------
	.section	.nv.shared._Z14matrixMulTiledPfS_S_iii,"aw",@nobits
	.sectionflags	@""
	.align	16
	.zero		1024


//--------------------- .nv.shared.reserved.0     --------------------------
	.section	.nv.shared.reserved.0,"aw",@nobits
	.weak		__nv_reservedSMEM_offset_0_alias
	.size		__nv_reservedSMEM_offset_0_alias, 0, 64
	.other		__nv_reservedSMEM_offset_0_alias,@"STO_CUDA_RESERVED_SHARED STV_DEFAULT"
__nv_reservedSMEM_offset_0_alias:
	.zero		0
	.zero		64


//--------------------- .nv.constant0._Z14matrixMulTiledPfS_S_iii --------------------------
	.section	.nv.constant0._Z14matrixMulTiledPfS_S_iii,"a",@progbits
	.sectionflags	@""
	.align	4
.nv.constant0._Z14matrixMulTiledPfS_S_iii:
	.zero		932


//--------------------- SYMBOLS --------------------------

	.type		.nv.reservedSmem.offset0,@object
	.size		.nv.reservedSmem.offset0,0x4
	.type		.nv.reservedSmem.cap,@object
	.size		.nv.reservedSmem.cap,0x4
